//
// Generated by NVIDIA NVVM Compiler
//
// Compiler Build ID: CL-36424714
// Cuda compilation tools, release 13.0, V13.0.88
// Based on NVVM 20.0.0
//

.version 9.0
.target sm_100
.address_size 64

	// .globl	_Z6lqsortPiii
.global .align 1 .b8 _ZN34_INTERNAL_fe00181b_4_k_cu_171fadf54cuda3std3__45__cpo5beginE[1];
.global .align 1 .b8 _ZN34_INTERNAL_fe00181b_4_k_cu_171fadf54cuda3std3__45__cpo3endE[1];
.global .align 1 .b8 _ZN34_INTERNAL_fe00181b_4_k_cu_171fadf54cuda3std3__45__cpo6cbeginE[1];
.global .align 1 .b8 _ZN34_INTERNAL_fe00181b_4_k_cu_171fadf54cuda3std3__45__cpo4cendE[1];
.global .align 1 .b8 _ZN34_INTERNAL_fe00181b_4_k_cu_171fadf54cuda3std3__45__cpo6rbeginE[1];
.global .align 1 .b8 _ZN34_INTERNAL_fe00181b_4_k_cu_171fadf54cuda3std3__45__cpo4rendE[1];
.global .align 1 .b8 _ZN34_INTERNAL_fe00181b_4_k_cu_171fadf54cuda3std3__45__cpo7crbeginE[1];
.global .align 1 .b8 _ZN34_INTERNAL_fe00181b_4_k_cu_171fadf54cuda3std3__45__cpo5crendE[1];
.global .align 1 .b8 _ZN34_INTERNAL_fe00181b_4_k_cu_171fadf54cuda3std3__436_GLOBAL__N__fe00181b_4_k_cu_171fadf56ignoreE[1];
.global .align 1 .b8 _ZN34_INTERNAL_fe00181b_4_k_cu_171fadf54cuda3std3__419piecewise_constructE[1];
.global .align 1 .b8 _ZN34_INTERNAL_fe00181b_4_k_cu_171fadf54cuda3std3__48in_placeE[1];
.global .align 1 .b8 _ZN34_INTERNAL_fe00181b_4_k_cu_171fadf54cuda3std3__420unreachable_sentinelE[1];
.global .align 1 .b8 _ZN34_INTERNAL_fe00181b_4_k_cu_171fadf54cuda3std3__47nulloptE[1];
.global .align 1 .b8 _ZN34_INTERNAL_fe00181b_4_k_cu_171fadf54cuda3std3__48unexpectE[1];
.global .align 1 .b8 _ZN34_INTERNAL_fe00181b_4_k_cu_171fadf54cuda3std6ranges3__45__cpo4swapE[1];
.global .align 1 .b8 _ZN34_INTERNAL_fe00181b_4_k_cu_171fadf54cuda3std6ranges3__45__cpo9iter_moveE[1];
.global .align 1 .b8 _ZN34_INTERNAL_fe00181b_4_k_cu_171fadf54cuda3std6ranges3__45__cpo5beginE[1];
.global .align 1 .b8 _ZN34_INTERNAL_fe00181b_4_k_cu_171fadf54cuda3std6ranges3__45__cpo3endE[1];
.global .align 1 .b8 _ZN34_INTERNAL_fe00181b_4_k_cu_171fadf54cuda3std6ranges3__45__cpo6cbeginE[1];
.global .align 1 .b8 _ZN34_INTERNAL_fe00181b_4_k_cu_171fadf54cuda3std6ranges3__45__cpo4cendE[1];
.global .align 1 .b8 _ZN34_INTERNAL_fe00181b_4_k_cu_171fadf54cuda3std6ranges3__45__cpo7advanceE[1];
.global .align 1 .b8 _ZN34_INTERNAL_fe00181b_4_k_cu_171fadf54cuda3std6ranges3__45__cpo9iter_swapE[1];
.global .align 1 .b8 _ZN34_INTERNAL_fe00181b_4_k_cu_171fadf54cuda3std6ranges3__45__cpo4nextE[1];
.global .align 1 .b8 _ZN34_INTERNAL_fe00181b_4_k_cu_171fadf54cuda3std6ranges3__45__cpo4prevE[1];
.global .align 1 .b8 _ZN34_INTERNAL_fe00181b_4_k_cu_171fadf54cuda3std6ranges3__45__cpo4dataE[1];
.global .align 1 .b8 _ZN34_INTERNAL_fe00181b_4_k_cu_171fadf54cuda3std6ranges3__45__cpo5cdataE[1];
.global .align 1 .b8 _ZN34_INTERNAL_fe00181b_4_k_cu_171fadf54cuda3std6ranges3__45__cpo4sizeE[1];
.global .align 1 .b8 _ZN34_INTERNAL_fe00181b_4_k_cu_171fadf54cuda3std6ranges3__45__cpo5ssizeE[1];
.global .align 1 .b8 _ZN34_INTERNAL_fe00181b_4_k_cu_171fadf54cuda3std6ranges3__45__cpo8distanceE[1];
.global .align 1 .b8 _ZN34_INTERNAL_fe00181b_4_k_cu_171fadf56thrust24THRUST_300001_SM_1000_NS8cuda_cub3parE[1];
.global .align 1 .b8 _ZN34_INTERNAL_fe00181b_4_k_cu_171fadf56thrust24THRUST_300001_SM_1000_NS8cuda_cub10par_nosyncE[1];
.global .align 1 .b8 _ZN34_INTERNAL_fe00181b_4_k_cu_171fadf56thrust24THRUST_300001_SM_1000_NS6system6detail10sequential3seqE[1];
.global .align 1 .b8 _ZN34_INTERNAL_fe00181b_4_k_cu_171fadf56thrust24THRUST_300001_SM_1000_NS6system3cpp3parE[1];
.global .align 1 .b8 _ZN34_INTERNAL_fe00181b_4_k_cu_171fadf56thrust24THRUST_300001_SM_1000_NS12placeholders2_1E[1];
.global .align 1 .b8 _ZN34_INTERNAL_fe00181b_4_k_cu_171fadf56thrust24THRUST_300001_SM_1000_NS12placeholders2_2E[1];
.global .align 1 .b8 _ZN34_INTERNAL_fe00181b_4_k_cu_171fadf56thrust24THRUST_300001_SM_1000_NS12placeholders2_3E[1];
.global .align 1 .b8 _ZN34_INTERNAL_fe00181b_4_k_cu_171fadf56thrust24THRUST_300001_SM_1000_NS12placeholders2_4E[1];
.global .align 1 .b8 _ZN34_INTERNAL_fe00181b_4_k_cu_171fadf56thrust24THRUST_300001_SM_1000_NS12placeholders2_5E[1];
.global .align 1 .b8 _ZN34_INTERNAL_fe00181b_4_k_cu_171fadf56thrust24THRUST_300001_SM_1000_NS12placeholders2_6E[1];
.global .align 1 .b8 _ZN34_INTERNAL_fe00181b_4_k_cu_171fadf56thrust24THRUST_300001_SM_1000_NS12placeholders2_7E[1];
.global .align 1 .b8 _ZN34_INTERNAL_fe00181b_4_k_cu_171fadf56thrust24THRUST_300001_SM_1000_NS12placeholders2_8E[1];
.global .align 1 .b8 _ZN34_INTERNAL_fe00181b_4_k_cu_171fadf56thrust24THRUST_300001_SM_1000_NS12placeholders2_9E[1];
.global .align 1 .b8 _ZN34_INTERNAL_fe00181b_4_k_cu_171fadf56thrust24THRUST_300001_SM_1000_NS12placeholders3_10E[1];
.global .align 1 .b8 _ZN34_INTERNAL_fe00181b_4_k_cu_171fadf56thrust24THRUST_300001_SM_1000_NS3seqE[1];
.global .align 1 .b8 _ZN34_INTERNAL_fe00181b_4_k_cu_171fadf56thrust24THRUST_300001_SM_1000_NS6deviceE[1];

.visible .entry _Z6lqsortPiii(
	.param .u64 .ptr .align 1 _Z6lqsortPiii_param_0,
	.param .u32 _Z6lqsortPiii_param_1,
	.param .u32 _Z6lqsortPiii_param_2
)
{
	.local .align 16 .b8 	__local_depot0[8192];
	.reg .b64 	%SP;
	.reg .b64 	%SPL;
	.reg .pred 	%p<11>;
	.reg .b32 	%r<53>;
	.reg .b64 	%rd<21>;

	mov.u64 	%SPL, __local_depot0;
	ld.param.u64 	%rd6, [_Z6lqsortPiii_param_0];
	ld.param.u32 	%r25, [_Z6lqsortPiii_param_1];
	cvta.to.global.u64 	%rd1, %rd6;
	add.u64 	%rd2, %SPL, 0;
	mov.u32 	%r26, %ctaid.x;
	mov.u32 	%r27, %ntid.x;
	mul.lo.s32 	%r28, %r26, %r27;
	add.s32 	%r29, %r27, %r28;
	add.s32 	%r30, %r29, -1;
	setp.lt.s32 	%p1, %r30, %r25;
	add.s32 	%r31, %r25, -1;
	selp.b32 	%r32, %r30, %r31, %p1;
	st.local.v2.u32 	[%rd2], {%r28, %r32};
	mov.b32 	%r52, 0;
$L__BB0_1:
	mov.u32 	%r1, %r52;
	add.s32 	%r52, %r1, -1;
	mul.wide.u32 	%rd8, %r1, 8;
	add.s64 	%rd3, %rd2, %rd8;
	ld.local.v2.u32 	{%r5, %r6}, [%rd3];
	setp.ge.s32 	%p2, %r5, %r6;
	@%p2 bra 	$L__BB0_14;
	mul.wide.s32 	%rd9, %r5, 4;
	add.s64 	%rd10, %rd1, %rd9;
	ld.global.u32 	%r33, [%rd10];
	add.s32 	%r34, %r6, %r5;
	shr.u32 	%r35, %r34, 31;
	add.s32 	%r36, %r34, %r35;
	shr.s32 	%r37, %r36, 1;
	mul.wide.s32 	%rd11, %r37, 4;
	add.s64 	%rd12, %rd1, %rd11;
	ld.global.u32 	%r38, [%rd12];
	mul.wide.s32 	%rd13, %r6, 4;
	add.s64 	%rd14, %rd1, %rd13;
	ld.global.u32 	%r39, [%rd14];
	max.s32 	%r40, %r33, %r38;
	min.s32 	%r41, %r33, %r38;
	setp.lt.s32 	%p3, %r40, %r39;
	max.s32 	%r42, %r41, %r39;
	selp.b32 	%r7, %r40, %r42, %p3;
	mov.u32 	%r44, %r6;
	mov.u32 	%r45, %r5;
$L__BB0_3:
	add.s32 	%r46, %r45, -1;
	mov.u32 	%r47, %r45;
$L__BB0_4:
	mov.u32 	%r45, %r47;
	mul.wide.s32 	%rd15, %r45, 4;
	add.s64 	%rd16, %rd1, %rd15;
	ld.global.u32 	%r13, [%rd16];
	setp.lt.s32 	%p4, %r13, %r7;
	add.s32 	%r47, %r45, 1;
	add.s32 	%r46, %r46, 1;
	@%p4 bra 	$L__BB0_4;
	mul.wide.s32 	%rd17, %r46, 4;
	add.s64 	%rd4, %rd1, %rd17;
	mov.u32 	%r48, %r44;
$L__BB0_6:
	mov.u32 	%r44, %r48;
	mul.wide.s32 	%rd18, %r44, 4;
	add.s64 	%rd5, %rd1, %rd18;
	ld.global.u32 	%r17, [%rd5];
	setp.gt.s32 	%p5, %r17, %r7;
	add.s32 	%r48, %r44, -1;
	@%p5 bra 	$L__BB0_6;
	setp.gt.s32 	%p6, %r45, %r44;
	@%p6 bra 	$L__BB0_9;
	st.global.u32 	[%rd4], %r17;
	st.global.u32 	[%rd5], %r13;
	mov.u32 	%r45, %r47;
	mov.u32 	%r44, %r48;
$L__BB0_9:
	setp.le.s32 	%p7, %r45, %r44;
	@%p7 bra 	$L__BB0_3;
	setp.ge.s32 	%p8, %r5, %r44;
	@%p8 bra 	$L__BB0_12;
	st.local.v2.u32 	[%rd3], {%r5, %r44};
	mov.u32 	%r52, %r1;
$L__BB0_12:
	setp.ge.s32 	%p9, %r45, %r6;
	@%p9 bra 	$L__BB0_14;
	add.s32 	%r22, %r52, 1;
	mul.wide.s32 	%rd19, %r52, 8;
	add.s64 	%rd20, %rd2, %rd19;
	st.local.v2.u32 	[%rd20+8], {%r45, %r6};
	mov.u32 	%r52, %r22;
$L__BB0_14:
	setp.gt.s32 	%p10, %r52, -1;
	@%p10 bra 	$L__BB0_1;
	ret;

}
	// .globl	_ZN3cub18CUB_300001_SM_10006detail11EmptyKernelIvEEvv
.visible .entry _ZN3cub18CUB_300001_SM_10006detail11EmptyKernelIvEEvv()
{


	ret;

}


// ===== COMPILED SASS (sm_100) =====

	.target	sm_100

	.elftype	@"ET_EXEC"


//--------------------- .note.nv.tkinfo           --------------------------
	.section	.note.nv.tkinfo,"",@"SHT_NOTE"
	.sectionflags	@"SHF_NOTE_NV_TKINFO"
	.tkinfo
        /*0018*/ 	.word	0x00000002
        /*0030*/ 	.string	""
        /*0030*/ 	.string	"ptxas"
        /*0030*/ 	.string	"Cuda compilation tools, release 13.0, V13.0.88"
        /*0030*/ 	.string	"Build cuda_13.0.r13.0/compiler.36424714_0"
        /*0030*/ 	.string	"-arch sm_100 -m 64 "



//--------------------- .note.nv.cuinfo           --------------------------
	.section	.note.nv.cuinfo,"",@"SHT_NOTE"
	.sectionflags	@"SHF_NOTE_NV_CUINFO"
        /*0018*/ 	.short	0x0002
        /*001a*/ 	.short	0x0064
        /*001c*/ 	.short	0x0082
	.zero		2


//--------------------- .nv.info                  --------------------------
	.section	.nv.info,"",@"SHT_CUDA_INFO"
	.align	4


	//----- nvinfo : EIATTR_REGCOUNT
	.align		4
        /*0000*/ 	.byte	0x04, 0x2f
        /*0002*/ 	.short	(.L_46 - .L_45)
	.align		4
.L_45:
        /*0004*/ 	.word	index@(_Z6lqsortPiii)
        /*0008*/ 	.word	0x00000016


	//----- nvinfo : EIATTR_FRAME_SIZE
	.align		4
.L_46:
        /*000c*/ 	.byte	0x04, 0x11
        /*000e*/ 	.short	(.L_48 - .L_47)
	.align		4
.L_47:
        /*0010*/ 	.word	index@(_Z6lqsortPiii)
        /*0014*/ 	.word	0x00002000


	//----- nvinfo : EIATTR_REGCOUNT
	.align		4
.L_48:
        /*0018*/ 	.byte	0x04, 0x2f
        /*001a*/ 	.short	(.L_50 - .L_49)
	.align		4
.L_49:
        /*001c*/ 	.word	index@(_ZN3cub18CUB_300001_SM_10006detail11EmptyKernelIvEEvv)
        /*0020*/ 	.word	0x00000004


	//----- nvinfo : EIATTR_FRAME_SIZE
	.align		4
.L_50:
        /*0024*/ 	.byte	0x04, 0x11
        /*0026*/ 	.short	(.L_52 - .L_51)
	.align		4
.L_51:
        /*0028*/ 	.word	index@(_ZN3cub18CUB_300001_SM_10006detail11EmptyKernelIvEEvv)
        /*002c*/ 	.word	0x00000000


	//----- nvinfo : EIATTR_MIN_STACK_SIZE
	.align		4
.L_52:
        /*0030*/ 	.byte	0x04, 0x12
        /*0032*/ 	.short	(.L_54 - .L_53)
	.align		4
.L_53:
        /*0034*/ 	.word	index@(_ZN3cub18CUB_300001_SM_10006detail11EmptyKernelIvEEvv)
        /*0038*/ 	.word	0x00000000


	//----- nvinfo : EIATTR_MIN_STACK_SIZE
	.align		4
.L_54:
        /*003c*/ 	.byte	0x04, 0x12
        /*003e*/ 	.short	(.L_56 - .L_55)
	.align		4
.L_55:
        /*0040*/ 	.word	index@(_Z6lqsortPiii)
        /*0044*/ 	.word	0x00002000
.L_56:


//--------------------- .nv.compat                --------------------------
	.section	.nv.compat,"",@"SHT_CUDA_COMPAT_INFO"
	.align	4
        /*0000*/ 	.byte	0x02, 0x09, 0x00, 0x00, 0x02, 0x02, 0x01, 0x00, 0x02, 0x05, 0x05, 0x00, 0x03, 0x07, 0x01, 0x01
        /*0010*/ 	.byte	0x02, 0x03, 0x00, 0x00, 0x02, 0x06, 0x01, 0x00, 0x04, 0x0b, 0x08, 0x00, 0x09, 0x00, 0x00, 0x00
        /*0020*/ 	.byte	0x00, 0x00, 0x00, 0x00


//--------------------- .nv.info._ZN3cub18CUB_300001_SM_10006detail11EmptyKernelIvEEvv --------------------------
	.section	.nv.info._ZN3cub18CUB_300001_SM_10006detail11EmptyKernelIvEEvv,"",@"SHT_CUDA_INFO"
	.sectionflags	@""
	.align	4


	//----- nvinfo : EIATTR_CUDA_API_VERSION
	.align		4
        /*0000*/ 	.byte	0x04, 0x37
        /*0002*/ 	.short	(.L_58 - .L_57)
.L_57:
        /*0004*/ 	.word	0x00000082


	//----- nvinfo : EIATTR_SPARSE_MMA_MASK
	.align		4
.L_58:
        /*0008*/ 	.byte	0x03, 0x50
        /*000a*/ 	.short	0x0000


	//----- nvinfo : EIATTR_MAXREG_COUNT
	.align		4
        /*000c*/ 	.byte	0x03, 0x1b
        /*000e*/ 	.short	0x00ff


	//----- nvinfo : EIATTR_MERCURY_ISA_VERSION
	.align		4
        /*0010*/ 	.byte	0x03, 0x5f
        /*0012*/ 	.short	0x0101


	//----- nvinfo : EIATTR_VRC_CTA_INIT_COUNT
	.align		4
        /*0014*/ 	.byte	0x02, 0x4a
	.zero		1
	.zero		1


	//----- nvinfo : EIATTR_EXIT_INSTR_OFFSETS
	.align		4
        /*0018*/ 	.byte	0x04, 0x1c
        /*001a*/ 	.short	(.L_60 - .L_59)


	//   ....[0]....
.L_59:
        /*001c*/ 	.word	0x00000010


	//----- nvinfo : EIATTR_SW_WAR
	.align		4
.L_60:
        /*0020*/ 	.byte	0x04, 0x36
        /*0022*/ 	.short	(.L_62 - .L_61)
.L_61:
        /*0024*/ 	.word	0x00000008
.L_62:


//--------------------- .nv.info._Z6lqsortPiii    --------------------------
	.section	.nv.info._Z6lqsortPiii,"",@"SHT_CUDA_INFO"
	.sectionflags	@""
	.align	4


	//----- nvinfo : EIATTR_CUDA_API_VERSION
	.align		4
        /*0000*/ 	.byte	0x04, 0x37
        /*0002*/ 	.short	(.L_64 - .L_63)
.L_63:
        /*0004*/ 	.word	0x00000082


	//----- nvinfo : EIATTR_KPARAM_INFO
	.align		4
.L_64:
        /*0008*/ 	.byte	0x04, 0x17
        /*000a*/ 	.short	(.L_66 - .L_65)
.L_65:
        /*000c*/ 	.word	0x00000000
        /*0010*/ 	.short	0x0002
        /*0012*/ 	.short	0x000c
        /*0014*/ 	.byte	0x00, 0xf0, 0x11, 0x00


	//----- nvinfo : EIATTR_KPARAM_INFO
	.align		4
.L_66:
        /*0018*/ 	.byte	0x04, 0x17
        /*001a*/ 	.short	(.L_68 - .L_67)
.L_67:
        /*001c*/ 	.word	0x00000000
        /*0020*/ 	.short	0x0001
        /*0022*/ 	.short	0x0008
        /*0024*/ 	.byte	0x00, 0xf0, 0x11, 0x00


	//----- nvinfo : EIATTR_KPARAM_INFO
	.align		4
.L_68:
        /*0028*/ 	.byte	0x04, 0x17
        /*002a*/ 	.short	(.L_70 - .L_69)
.L_69:
        /*002c*/ 	.word	0x00000000
        /*0030*/ 	.short	0x0000
        /*0032*/ 	.short	0x0000
        /*0034*/ 	.byte	0x00, 0xf5, 0x21, 0x00


	//----- nvinfo : EIATTR_SPARSE_MMA_MASK
	.align		4
.L_70:
        /*0038*/ 	.byte	0x03, 0x50
        /*003a*/ 	.short	0x0000


	//----- nvinfo : EIATTR_MAXREG_COUNT
	.align		4
        /*003c*/ 	.byte	0x03, 0x1b
        /*003e*/ 	.short	0x00ff


	//----- nvinfo : EIATTR_MERCURY_ISA_VERSION
	.align		4
        /*0040*/ 	.byte	0x03, 0x5f
        /*0042*/ 	.short	0x0101


	//----- nvinfo : EIATTR_VRC_CTA_INIT_COUNT
	.align		4
        /*0044*/ 	.byte	0x02, 0x4a
	.zero		1
	.zero		1


	//----- nvinfo : EIATTR_EXIT_INSTR_OFFSETS
	.align		4
        /*0048*/ 	.byte	0x04, 0x1c
        /*004a*/ 	.short	(.L_72 - .L_71)


	//   ....[0]....
.L_71:
        /*004c*/ 	.word	0x00000490


	//----- nvinfo : EIATTR_CBANK_PARAM_SIZE
	.align		4
.L_72:
        /*0050*/ 	.byte	0x03, 0x19
        /*0052*/ 	.short	0x0010


	//----- nvinfo : EIATTR_PARAM_CBANK
	.align		4
        /*0054*/ 	.byte	0x04, 0x0a
        /*0056*/ 	.short	(.L_74 - .L_73)
	.align		4
.L_73:
        /*0058*/ 	.word	index@(.nv.constant0._Z6lqsortPiii)
        /*005c*/ 	.short	0x0380
        /*005e*/ 	.short	0x0010


	//----- nvinfo : EIATTR_SW_WAR
	.align		4
.L_74:
        /*0060*/ 	.byte	0x04, 0x36
        /*0062*/ 	.short	(.L_76 - .L_75)
.L_75:
        /*0064*/ 	.word	0x00000008
.L_76:


//--------------------- .nv.callgraph             --------------------------
	.section	.nv.callgraph,"",@"SHT_CUDA_CALLGRAPH"
	.align	4
	.sectionentsize	8
	.align		4
        /*0000*/ 	.word	0x00000000
	.align		4
        /*0004*/ 	.word	0xffffffff
	.align		4
        /*0008*/ 	.word	0x00000000
	.align		4
        /*000c*/ 	.word	0xfffffffe
	.align		4
        /*0010*/ 	.word	0x00000000
	.align		4
        /*0014*/ 	.word	0xfffffffd
	.align		4
        /*0018*/ 	.word	0x00000000
	.align		4
        /*001c*/ 	.word	0xfffffffc


//--------------------- .nv.constant4             --------------------------
	.section	.nv.constant4,"a",@progbits
	.align	8
	.align		8
.nv.constant4:
        /*0000*/ 	.dword	_ZN34_INTERNAL_fe00181b_4_k_cu_171fadf54cuda3std3__45__cpo5beginE
	.align		8
        /*0008*/ 	.dword	_ZN34_INTERNAL_fe00181b_4_k_cu_171fadf54cuda3std3__45__cpo3endE
	.align		8
        /*0010*/ 	.dword	_ZN34_INTERNAL_fe00181b_4_k_cu_171fadf54cuda3std3__45__cpo6cbeginE
	.align		8
        /*0018*/ 	.dword	_ZN34_INTERNAL_fe00181b_4_k_cu_171fadf54cuda3std3__45__cpo4cendE
	.align		8
        /*0020*/ 	.dword	_ZN34_INTERNAL_fe00181b_4_k_cu_171fadf54cuda3std3__45__cpo6rbeginE
	.align		8
        /*0028*/ 	.dword	_ZN34_INTERNAL_fe00181b_4_k_cu_171fadf54cuda3std3__45__cpo4rendE
	.align		8
        /*0030*/ 	.dword	_ZN34_INTERNAL_fe00181b_4_k_cu_171fadf54cuda3std3__45__cpo7crbeginE
	.align		8
        /*0038*/ 	.dword	_ZN34_INTERNAL_fe00181b_4_k_cu_171fadf54cuda3std3__45__cpo5crendE
	.align		8
        /*0040*/ 	.dword	_ZN34_INTERNAL_fe00181b_4_k_cu_171fadf54cuda3std3__436_GLOBAL__N__fe00181b_4_k_cu_171fadf56ignoreE
	.align		8
        /*0048*/ 	.dword	_ZN34_INTERNAL_fe00181b_4_k_cu_171fadf54cuda3std3__419piecewise_constructE
	.align		8
        /*0050*/ 	.dword	_ZN34_INTERNAL_fe00181b_4_k_cu_171fadf54cuda3std3__48in_placeE
	.align		8
        /*0058*/ 	.dword	_ZN34_INTERNAL_fe00181b_4_k_cu_171fadf54cuda3std3__420unreachable_sentinelE
	.align		8
        /*0060*/ 	.dword	_ZN34_INTERNAL_fe00181b_4_k_cu_171fadf54cuda3std3__47nulloptE
	.align		8
        /*0068*/ 	.dword	_ZN34_INTERNAL_fe00181b_4_k_cu_171fadf54cuda3std3__48unexpectE
	.align		8
        /*0070*/ 	.dword	_ZN34_INTERNAL_fe00181b_4_k_cu_171fadf54cuda3std6ranges3__45__cpo4swapE
	.align		8
        /*0078*/ 	.dword	_ZN34_INTERNAL_fe00181b_4_k_cu_171fadf54cuda3std6ranges3__45__cpo9iter_moveE
	.align		8
        /*0080*/ 	.dword	_ZN34_INTERNAL_fe00181b_4_k_cu_171fadf54cuda3std6ranges3__45__cpo5beginE
	.align		8
        /*0088*/ 	.dword	_ZN34_INTERNAL_fe00181b_4_k_cu_171fadf54cuda3std6ranges3__45__cpo3endE
	.align		8
        /*0090*/ 	.dword	_ZN34_INTERNAL_fe00181b_4_k_cu_171fadf54cuda3std6ranges3__45__cpo6cbeginE
	.align		8
        /*0098*/ 	.dword	_ZN34_INTERNAL_fe00181b_4_k_cu_171fadf54cuda3std6ranges3__45__cpo4cendE
	.align		8
        /*00a0*/ 	.dword	_ZN34_INTERNAL_fe00181b_4_k_cu_171fadf54cuda3std6ranges3__45__cpo7advanceE
	.align		8
        /*00a8*/ 	.dword	_ZN34_INTERNAL_fe00181b_4_k_cu_171fadf54cuda3std6ranges3__45__cpo9iter_swapE
	.align		8
        /*00b0*/ 	.dword	_ZN34_INTERNAL_fe00181b_4_k_cu_171fadf54cuda3std6ranges3__45__cpo4nextE
	.align		8
        /*00b8*/ 	.dword	_ZN34_INTERNAL_fe00181b_4_k_cu_171fadf54cuda3std6ranges3__45__cpo4prevE
	.align		8
        /*00c0*/ 	.dword	_ZN34_INTERNAL_fe00181b_4_k_cu_171fadf54cuda3std6ranges3__45__cpo4dataE
	.align		8
        /*00c8*/ 	.dword	_ZN34_INTERNAL_fe00181b_4_k_cu_171fadf54cuda3std6ranges3__45__cpo5cdataE
	.align		8
        /*00d0*/ 	.dword	_ZN34_INTERNAL_fe00181b_4_k_cu_171fadf54cuda3std6ranges3__45__cpo4sizeE
	.align		8
        /*00d8*/ 	.dword	_ZN34_INTERNAL_fe00181b_4_k_cu_171fadf54cuda3std6ranges3__45__cpo5ssizeE
	.align		8
        /*00e0*/ 	.dword	_ZN34_INTERNAL_fe00181b_4_k_cu_171fadf54cuda3std6ranges3__45__cpo8distanceE
	.align		8
        /*00e8*/ 	.dword	_ZN34_INTERNAL_fe00181b_4_k_cu_171fadf56thrust24THRUST_300001_SM_1000_NS8cuda_cub3parE
	.align		8
        /*00f0*/ 	.dword	_ZN34_INTERNAL_fe00181b_4_k_cu_171fadf56thrust24THRUST_300001_SM_1000_NS8cuda_cub10par_nosyncE
	.align		8
        /*00f8*/ 	.dword	_ZN34_INTERNAL_fe00181b_4_k_cu_171fadf56thrust24THRUST_300001_SM_1000_NS6system6detail10sequential3seqE
	.align		8
        /*0100*/ 	.dword	_ZN34_INTERNAL_fe00181b_4_k_cu_171fadf56thrust24THRUST_300001_SM_1000_NS6system3cpp3parE
	.align		8
        /*0108*/ 	.dword	_ZN34_INTERNAL_fe00181b_4_k_cu_171fadf56thrust24THRUST_300001_SM_1000_NS12placeholders2_1E
	.align		8
        /*0110*/ 	.dword	_ZN34_INTERNAL_fe00181b_4_k_cu_171fadf56thrust24THRUST_300001_SM_1000_NS12placeholders2_2E
	.align		8
        /*0118*/ 	.dword	_ZN34_INTERNAL_fe00181b_4_k_cu_171fadf56thrust24THRUST_300001_SM_1000_NS12placeholders2_3E
	.align		8
        /*0120*/ 	.dword	_ZN34_INTERNAL_fe00181b_4_k_cu_171fadf56thrust24THRUST_300001_SM_1000_NS12placeholders2_4E
	.align		8
        /*0128*/ 	.dword	_ZN34_INTERNAL_fe00181b_4_k_cu_171fadf56thrust24THRUST_300001_SM_1000_NS12placeholders2_5E
	.align		8
        /*0130*/ 	.dword	_ZN34_INTERNAL_fe00181b_4_k_cu_171fadf56thrust24THRUST_300001_SM_1000_NS12placeholders2_6E
	.align		8
        /*0138*/ 	.dword	_ZN34_INTERNAL_fe00181b_4_k_cu_171fadf56thrust24THRUST_300001_SM_1000_NS12placeholders2_7E
	.align		8
        /*0140*/ 	.dword	_ZN34_INTERNAL_fe00181b_4_k_cu_171fadf56thrust24THRUST_300001_SM_1000_NS12placeholders2_8E
	.align		8
        /*0148*/ 	.dword	_ZN34_INTERNAL_fe00181b_4_k_cu_171fadf56thrust24THRUST_300001_SM_1000_NS12placeholders2_9E
	.align		8
        /*0150*/ 	.dword	_ZN34_INTERNAL_fe00181b_4_k_cu_171fadf56thrust24THRUST_300001_SM_1000_NS12placeholders3_10E
	.align		8
        /*0158*/ 	.dword	_ZN34_INTERNAL_fe00181b_4_k_cu_171fadf56thrust24THRUST_300001_SM_1000_NS3seqE
	.align		8
        /*0160*/ 	.dword	_ZN34_INTERNAL_fe00181b_4_k_cu_171fadf56thrust24THRUST_300001_SM_1000_NS6deviceE


//--------------------- .text._ZN3cub18CUB_300001_SM_10006detail11EmptyKernelIvEEvv --------------------------
	.section	.text._ZN3cub18CUB_300001_SM_10006detail11EmptyKernelIvEEvv,"ax",@progbits
	.align	128
        .global         _ZN3cub18CUB_300001_SM_10006detail11EmptyKernelIvEEvv
        .type           _ZN3cub18CUB_300001_SM_10006detail11EmptyKernelIvEEvv,@function
        .size           _ZN3cub18CUB_300001_SM_10006detail11EmptyKernelIvEEvv,(.L_x_7 - _ZN3cub18CUB_300001_SM_10006detail11EmptyKernelIvEEvv)
        .other          _ZN3cub18CUB_300001_SM_10006detail11EmptyKernelIvEEvv,@"STO_CUDA_ENTRY STV_DEFAULT"
_ZN3cub18CUB_300001_SM_10006detail11EmptyKernelIvEEvv:
.text._ZN3cub18CUB_300001_SM_10006detail11EmptyKernelIvEEvv:
[----:B------:R-:W-:Y:S01]  /*0000*/  LDC R1, c[0x0][0x37c] ;  /* 0x0000df00ff017b82 */ /* 0x000fe20000000800 */
[----:B------:R-:W-:Y:S05]  /*0010*/  EXIT ;  /* 0x000000000000794d */ /* 0x000fea0003800000 */
.L_x_0:
[----:B------:R-:W-:-:S00]  /*0020*/  BRA `(.L_x_0) ;  /* 0xfffffffc00fc7947 */ /* 0x000fc0000383ffff */
[----:B------:R-:W-:-:S00]  /*0030*/  NOP ;  /* 0x0000000000007918 */ /* 0x000fc00000000000 */
        /* <DEDUP_REMOVED lines=12> */
.L_x_7:


//--------------------- .text._Z6lqsortPiii       --------------------------
	.section	.text._Z6lqsortPiii,"ax",@progbits
	.align	128
        .global         _Z6lqsortPiii
        .type           _Z6lqsortPiii,@function
        .size           _Z6lqsortPiii,(.L_x_8 - _Z6lqsortPiii)
        .other          _Z6lqsortPiii,@"STO_CUDA_ENTRY STV_DEFAULT"
_Z6lqsortPiii:
.text._Z6lqsortPiii:
[----:B------:R-:W0:Y:S08]  /*0000*/  LDC R1, c[0x0][0x37c] ;  /* 0x0000df00ff017b82 */ /* 0x000e300000000800 */
[----:B------:R-:W1:Y:S01]  /*0010*/  S2UR UR4, SR_CTAID.X ;  /* 0x00000000000479c3 */ /* 0x000e620000002500 */
[----:B0-----:R-:W-:-:S05]  /*0020*/  VIADD R1, R1, 0xffffe000 ;  /* 0xffffe00001017836 */ /* 0x001fca0000000000 */
[----:B------:R-:W-:Y:S02]  /*0030*/  MOV R3, R1 ;  /* 0x0000000100037202 */ /* 0x000fe40000000f00 */
[----:B------:R-:W1:Y:S08]  /*0040*/  LDC R5, c[0x0][0x360] ;  /* 0x0000d800ff057b82 */ /* 0x000e700000000800 */
[----:B------:R-:W0:Y:S01]  /*0050*/  LDC R0, c[0x0][0x388] ;  /* 0x0000e200ff007b82 */ /* 0x000e220000000800 */
[C---:B-1----:R-:W-:Y:S01]  /*0060*/  IMAD R4, R5.reuse, UR4, RZ ;  /* 0x0000000405047c24 */ /* 0x042fe2000f8e02ff */
[----:B------:R-:W1:Y:S04]  /*0070*/  LDCU.64 UR4, c[0x0][0x358] ;  /* 0x00006b00ff0477ac */ /* 0x000e680008000a00 */
[----:B------:R-:W-:-:S04]  /*0080*/  IADD3 R5, PT, PT, R5, -0x1, R4 ;  /* 0xffffffff05057810 */ /* 0x000fc80007ffe004 */
[----:B0-----:R-:W-:-:S13]  /*0090*/  ISETP.GE.AND P0, PT, R5, R0, PT ;  /* 0x000000000500720c */ /* 0x001fda0003f06270 */
[----:B------:R-:W-:Y:S02]  /*00a0*/  @P0 VIADD R5, R0, 0xffffffff ;  /* 0xffffffff00050836 */ /* 0x000fe40000000000 */
[----:B------:R-:W-:-:S03]  /*00b0*/  IMAD.MOV.U32 R0, RZ, RZ, RZ ;  /* 0x000000ffff007224 */ /* 0x000fc600078e00ff */
[----:B-1----:R0:W-:Y:S04]  /*00c0*/  STL.64 [R1], R4 ;  /* 0x0000000401007387 */ /* 0x0021e80000100a00 */
.L_x_5:
[----:B0-----:R-:W-:-:S05]  /*00d0*/  IMAD R2, R0, 0x8, R3 ;  /* 0x0000000800027824 */ /* 0x001fca00078e0203 */
[----:B0-----:R-:W2:Y:S01]  /*00e0*/  LDL.64 R4, [R2] ;  /* 0x0000000002047983 */ /* 0x001ea20000100a00 */
[----:B------:R-:W-:Y:S01]  /*00f0*/  IADD3 R7, PT, PT, R0, -0x1, RZ ;  /* 0xffffffff00077810 */ /* 0x000fe20007ffe0ff */
[----:B------:R-:W-:-:S04]  /*0100*/  IMAD.MOV.U32 R6, RZ, RZ, R0 ;  /* 0x000000ffff067224 */ /* 0x000fc800078e0000 */
[----:B------:R-:W-:Y:S01]  /*0110*/  IMAD.MOV.U32 R0, RZ, RZ, R7 ;  /* 0x000000ffff007224 */ /* 0x000fe200078e0007 */
[----:B--2---:R-:W-:-:S13]  /*0120*/  ISETP.GE.AND P0, PT, R4, R5, PT ;  /* 0x000000050400720c */ /* 0x004fda0003f06270 */
[----:B------:R-:W-:Y:S05]  /*0130*/  @P0 BRA `(.L_x_1) ;  /* 0x0000000000cc0947 */ /* 0x000fea0003800000 */
[----:B------:R-:W0:Y:S01]  /*0140*/  LDC.64 R14, c[0x0][0x380] ;  /* 0x0000e000ff0e7b82 */ /* 0x000e220000000a00 */
[----:B------:R-:W-:-:S04]  /*0150*/  IADD3 R7, PT, PT, R4, R5, RZ ;  /* 0x0000000504077210 */ /* 0x000fc80007ffe0ff */
[----:B------:R-:W-:-:S04]  /*0160*/  LEA.HI R7, R7, R7, RZ, 0x1 ;  /* 0x0000000707077211 */ /* 0x000fc800078f08ff */
[----:B------:R-:W-:Y:S01]  /*0170*/  SHF.R.S32.HI R7, RZ, 0x1, R7 ;  /* 0x00000001ff077819 */ /* 0x000fe20000011407 */
[----:B0-----:R-:W-:-:S04]  /*0180*/  IMAD.WIDE R10, R4, 0x4, R14 ;  /* 0x00000004040a7825 */ /* 0x001fc800078e020e */
[--C-:B------:R-:W-:Y:S02]  /*0190*/  IMAD.WIDE R12, R7, 0x4, R14.reuse ;  /* 0x00000004070c7825 */ /* 0x100fe400078e020e */
[----:B------:R-:W2:Y:S02]  /*01a0*/  LDG.E R10, desc[UR4][R10.64] ;  /* 0x000000040a0a7981 */ /* 0x000ea4000c1e1900 */
[----:B------:R-:W-:Y:S02]  /*01b0*/  IMAD.WIDE R14, R5, 0x4, R14 ;  /* 0x00000004050e7825 */ /* 0x000fe400078e020e */
[----:B------:R-:W2:Y:S04]  /*01c0*/  LDG.E R13, desc[UR4][R12.64] ;  /* 0x000000040c0d7981 */ /* 0x000ea8000c1e1900 */
[----:B------:R-:W3:Y:S01]  /*01d0*/  LDG.E R14, desc[UR4][R14.64] ;  /* 0x000000040e0e7981 */ /* 0x000ee2000c1e1900 */
[----:B------:R-:W-:-:S02]  /*01e0*/  IMAD.MOV.U32 R7, RZ, RZ, R5 ;  /* 0x000000ffff077224 */ /* 0x000fc400078e0005 */
[----:B------:R-:W-:Y:S01]  /*01f0*/  IMAD.MOV.U32 R8, RZ, RZ, R4 ;  /* 0x000000ffff087224 */ /* 0x000fe200078e0004 */
[----:B--2---:R-:W-:-:S04]  /*0200*/  VIMNMX R17, PT, PT, R10, R13, !PT ;  /* 0x0000000d0a117248 */ /* 0x004fc80007fe0100 */
[----:B---3--:R-:W-:Y:S02]  /*0210*/  ISETP.GE.AND P0, PT, R17, R14, PT ;  /* 0x0000000e1100720c */ /* 0x008fe40003f06270 */
[----:B------:R-:W-:-:S11]  /*0220*/  VIMNMX R9, PT, PT, R10, R13, PT ;  /* 0x0000000d0a097248 */ /* 0x000fd60003fe0100 */
[----:B------:R-:W-:-:S07]  /*0230*/  @P0 VIMNMX R17, PT, PT, R14, R9, !PT ;  /* 0x000000090e110248 */ /* 0x000fce0007fe0100 */
.L_x_4:
[----:B------:R-:W0:Y:S01]  /*0240*/  LDC.64 R10, c[0x0][0x380] ;  /* 0x0000e000ff0a7b82 */ /* 0x000e220000000a00 */
[----:B------:R-:W-:Y:S01]  /*0250*/  IADD3 R13, PT, PT, R8, -0x1, RZ ;  /* 0xffffffff080d7810 */ /* 0x000fe20007ffe0ff */
[----:B------:R-:W-:-:S07]  /*0260*/  IMAD.MOV.U32 R19, RZ, RZ, R8 ;  /* 0x000000ffff137224 */ /* 0x000fce00078e0008 */
.L_x_2:
[----:B0-----:R-:W-:-:S05]  /*0270*/  IMAD.WIDE R8, R19, 0x4, R10 ;  /* 0x0000000413087825 */ /* 0x001fca00078e020a */
[----:B------:R0:W2:Y:S01]  /*0280*/  LDG.E R16, desc[UR4][R8.64] ;  /* 0x0000000408107981 */ /* 0x0000a2000c1e1900 */
[----:B------:R-:W-:Y:S01]  /*0290*/  VIADD R13, R13, 0x1 ;  /* 0x000000010d0d7836 */ /* 0x000fe20000000000 */
[----:B0-----:R-:W-:Y:S01]  /*02a0*/  MOV R8, R19 ;  /* 0x0000001300087202 */ /* 0x001fe20000000f00 */
[----:B------:R-:W-:Y:S01]  /*02b0*/  VIADD R19, R19, 0x1 ;  /* 0x0000000113137836 */ /* 0x000fe20000000000 */
[----:B--2---:R-:W-:-:S13]  /*02c0*/  ISETP.GE.AND P0, PT, R16, R17, PT ;  /* 0x000000111000720c */ /* 0x004fda0003f06270 */
[----:B------:R-:W-:Y:S05]  /*02d0*/  @!P0 BRA `(.L_x_2) ;  /* 0xfffffffc00e48947 */ /* 0x000fea000383ffff */
[----:B------:R-:W-:Y:S02]  /*02e0*/  IMAD.MOV.U32 R9, RZ, RZ, R7 ;  /* 0x000000ffff097224 */ /* 0x000fe400078e0007 */
[----:B------:R-:W-:-:S07]  /*02f0*/  IMAD.WIDE R12, R13, 0x4, R10 ;  /* 0x000000040d0c7825 */ /* 0x000fce00078e020a */
.L_x_3:
[----:B------:R-:W-:-:S05]  /*0300*/  IMAD.WIDE R14, R9, 0x4, R10 ;  /* 0x00000004090e7825 */ /* 0x000fca00078e020a */
[----:B------:R-:W2:Y:S01]  /*0310*/  LDG.E R18, desc[UR4][R14.64] ;  /* 0x000000040e127981 */ /* 0x000ea2000c1e1900 */
[----:B------:R-:W-:Y:S01]  /*0320*/  MOV R7, R9 ;  /* 0x0000000900077202 */ /* 0x000fe20000000f00 */
[----:B------:R-:W-:Y:S01]  /*0330*/  VIADD R9, R9, 0xffffffff ;  /* 0xffffffff09097836 */ /* 0x000fe20000000000 */
[----:B--2---:R-:W-:-:S13]  /*0340*/  ISETP.GT.AND P0, PT, R18, R17, PT ;  /* 0x000000111200720c */ /* 0x004fda0003f04270 */
[----:B------:R-:W-:Y:S05]  /*0350*/  @P0 BRA `(.L_x_3) ;  /* 0xfffffffc00e80947 */ /* 0x000fea000383ffff */
[----:B------:R-:W-:-:S13]  /*0360*/  ISETP.GT.AND P0, PT, R8, R7, PT ;  /* 0x000000070800720c */ /* 0x000fda0003f04270 */
[----:B------:R-:W-:Y:S01]  /*0370*/  @!P0 IMAD.MOV.U32 R8, RZ, RZ, R19 ;  /* 0x000000ffff088224 */ /* 0x000fe200078e0013 */
[----:B------:R-:W-:Y:S01]  /*0380*/  @!P0 MOV R7, R9 ;  /* 0x0000000900078202 */ /* 0x000fe20000000f00 */
[----:B------:R0:W-:Y:S04]  /*0390*/  @!P0 STG.E desc[UR4][R12.64], R18 ;  /* 0x000000120c008986 */ /* 0x0001e8000c101904 */
[----:B------:R0:W-:Y:S01]  /*03a0*/  @!P0 STG.E desc[UR4][R14.64], R16 ;  /* 0x000000100e008986 */ /* 0x0001e2000c101904 */
[----:B------:R-:W-:-:S13]  /*03b0*/  ISETP.GT.AND P0, PT, R8, R7, PT ;  /* 0x000000070800720c */ /* 0x000fda0003f04270 */
[----:B0-----:R-:W-:Y:S05]  /*03c0*/  @!P0 BRA `(.L_x_4) ;  /* 0xfffffffc009c8947 */ /* 0x001fea000383ffff */
[----:B------:R-:W-:Y:S01]  /*03d0*/  ISETP.GE.AND P0, PT, R4, R7, PT ;  /* 0x000000070400720c */ /* 0x000fe20003f06270 */
[----:B------:R-:W-:Y:S01]  /*03e0*/  IMAD.MOV.U32 R9, RZ, RZ, R5 ;  /* 0x000000ffff097224 */ /* 0x000fe200078e0005 */
[----:B------:R-:W-:-:S11]  /*03f0*/  ISETP.GE.AND P1, PT, R8, R5, PT ;  /* 0x000000050800720c */ /* 0x000fd60003f26270 */
[----:B------:R-:W-:Y:S01]  /*0400*/  @!P0 IMAD.MOV.U32 R0, RZ, RZ, R6 ;  /* 0x000000ffff008224 */ /* 0x000fe200078e0006 */
[----:B------:R-:W-:-:S03]  /*0410*/  MOV R6, R4 ;  /* 0x0000000400067202 */ /* 0x000fc60000000f00 */
[C---:B------:R-:W-:Y:S01]  /*0420*/  @!P1 VIADD R4, R0.reuse, 0x1 ;  /* 0x0000000100049836 */ /* 0x040fe20000000000 */
[----:B------:R-:W-:Y:S01]  /*0430*/  @!P1 LEA R5, R0, R3, 0x3 ;  /* 0x0000000300059211 */ /* 0x000fe200078e18ff */
[----:B------:R0:W-:Y:S03]  /*0440*/  @!P0 STL.64 [R2], R6 ;  /* 0x0000000602008387 */ /* 0x0001e60000100a00 */
[----:B------:R-:W-:Y:S01]  /*0450*/  @!P1 MOV R0, R4 ;  /* 0x0000000400009202 */ /* 0x000fe20000000f00 */
[----:B------:R0:W-:Y:S06]  /*0460*/  @!P1 STL.64 [R5+0x8], R8 ;  /* 0x0000080805009387 */ /* 0x0001ec0000100a00 */
.L_x_1:
[----:B------:R-:W-:-:S13]  /*0470*/  ISETP.GT.AND P0, PT, R0, -0x1, PT ;  /* 0xffffffff0000780c */ /* 0x000fda0003f04270 */
[----:B------:R-:W-:Y:S05]  /*0480*/  @P0 BRA `(.L_x_5) ;  /* 0xfffffffc00100947 */ /* 0x000fea000383ffff */
[----:B------:R-:W-:Y:S05]  /*0490*/  EXIT ;  /* 0x000000000000794d */ /* 0x000fea0003800000 */
.L_x_6:
        /* <DEDUP_REMOVED lines=14> */
.L_x_8:


//--------------------- .nv.shared.reserved.0     --------------------------
	.section	.nv.shared.reserved.0,"aw",@nobits
	.weak		__nv_reservedSMEM_offset_0_alias
	.size		__nv_reservedSMEM_offset_0_alias, 0, 64
	.other		__nv_reservedSMEM_offset_0_alias,@"STO_CUDA_RESERVED_SHARED STV_DEFAULT"
__nv_reservedSMEM_offset_0_alias:
	.zero		0
	.zero		64


//--------------------- .nv.global                --------------------------
	.section	.nv.global,"aw",@nobits
.nv.global:
	.type		_ZN34_INTERNAL_fe00181b_4_k_cu_171fadf56thrust24THRUST_300001_SM_1000_NS12placeholders2_8E,@object
	.size		_ZN34_INTERNAL_fe00181b_4_k_cu_171fadf56thrust24THRUST_300001_SM_1000_NS12placeholders2_8E,(_ZN34_INTERNAL_fe00181b_4_k_cu_171fadf54cuda3std3__436_GLOBAL__N__fe00181b_4_k_cu_171fadf56ignoreE - _ZN34_INTERNAL_fe00181b_4_k_cu_171fadf56thrust24THRUST_300001_SM_1000_NS12placeholders2_8E)
_ZN34_INTERNAL_fe00181b_4_k_cu_171fadf56thrust24THRUST_300001_SM_1000_NS12placeholders2_8E:
	.zero		1
	.type		_ZN34_INTERNAL_fe00181b_4_k_cu_171fadf54cuda3std3__436_GLOBAL__N__fe00181b_4_k_cu_171fadf56ignoreE,@object
	.size		_ZN34_INTERNAL_fe00181b_4_k_cu_171fadf54cuda3std3__436_GLOBAL__N__fe00181b_4_k_cu_171fadf56ignoreE,(_ZN34_INTERNAL_fe00181b_4_k_cu_171fadf54cuda3std6ranges3__45__cpo4dataE - _ZN34_INTERNAL_fe00181b_4_k_cu_171fadf54cuda3std3__436_GLOBAL__N__fe00181b_4_k_cu_171fadf56ignoreE)
_ZN34_INTERNAL_fe00181b_4_k_cu_171fadf54cuda3std3__436_GLOBAL__N__fe00181b_4_k_cu_171fadf56ignoreE:
	.zero		1
	.type		_ZN34_INTERNAL_fe00181b_4_k_cu_171fadf54cuda3std6ranges3__45__cpo4dataE,@object
	.size		_ZN34_INTERNAL_fe00181b_4_k_cu_171fadf54cuda3std6ranges3__45__cpo4dataE,(_ZN34_INTERNAL_fe00181b_4_k_cu_171fadf56thrust24THRUST_300001_SM_1000_NS6system3cpp3parE - _ZN34_INTERNAL_fe00181b_4_k_cu_171fadf54cuda3std6ranges3__45__cpo4dataE)
_ZN34_INTERNAL_fe00181b_4_k_cu_171fadf54cuda3std6ranges3__45__cpo4dataE:
	.zero		1
	.type		_ZN34_INTERNAL_fe00181b_4_k_cu_171fadf56thrust24THRUST_300001_SM_1000_NS6system3cpp3parE,@object
	.size		_ZN34_INTERNAL_fe00181b_4_k_cu_171fadf56thrust24THRUST_300001_SM_1000_NS6system3cpp3parE,(_ZN34_INTERNAL_fe00181b_4_k_cu_171fadf54cuda3std3__45__cpo5beginE - _ZN34_INTERNAL_fe00181b_4_k_cu_171fadf56thrust24THRUST_300001_SM_1000_NS6system3cpp3parE)
_ZN34_INTERNAL_fe00181b_4_k_cu_171fadf56thrust24THRUST_300001_SM_1000_NS6system3cpp3parE:
	.zero		1
	.type		_ZN34_INTERNAL_fe00181b_4_k_cu_171fadf54cuda3std3__45__cpo5beginE,@object
	.size		_ZN34_INTERNAL_fe00181b_4_k_cu_171fadf54cuda3std3__45__cpo5beginE,(_ZN34_INTERNAL_fe00181b_4_k_cu_171fadf54cuda3std6ranges3__45__cpo5beginE - _ZN34_INTERNAL_fe00181b_4_k_cu_171fadf54cuda3std3__45__cpo5beginE)
_ZN34_INTERNAL_fe00181b_4_k_cu_171fadf54cuda3std3__45__cpo5beginE:
	.zero		1
	.type		_ZN34_INTERNAL_fe00181b_4_k_cu_171fadf54cuda3std6ranges3__45__cpo5beginE,@object
	.size		_ZN34_INTERNAL_fe00181b_4_k_cu_171fadf54cuda3std6ranges3__45__cpo5beginE,(_ZN34_INTERNAL_fe00181b_4_k_cu_171fadf56thrust24THRUST_300001_SM_1000_NS6deviceE - _ZN34_INTERNAL_fe00181b_4_k_cu_171fadf54cuda3std6ranges3__45__cpo5beginE)
_ZN34_INTERNAL_fe00181b_4_k_cu_171fadf54cuda3std6ranges3__45__cpo5beginE:
	.zero		1
	.type		_ZN34_INTERNAL_fe00181b_4_k_cu_171fadf56thrust24THRUST_300001_SM_1000_NS6deviceE,@object
	.size		_ZN34_INTERNAL_fe00181b_4_k_cu_171fadf56thrust24THRUST_300001_SM_1000_NS6deviceE,(_ZN34_INTERNAL_fe00181b_4_k_cu_171fadf54cuda3std3__47nulloptE - _ZN34_INTERNAL_fe00181b_4_k_cu_171fadf56thrust24THRUST_300001_SM_1000_NS6deviceE)
_ZN34_INTERNAL_fe00181b_4_k_cu_171fadf56thrust24THRUST_300001_SM_1000_NS6deviceE:
	.zero		1
	.type		_ZN34_INTERNAL_fe00181b_4_k_cu_171fadf54cuda3std3__47nulloptE,@object
	.size		_ZN34_INTERNAL_fe00181b_4_k_cu_171fadf54cuda3std3__47nulloptE,(_ZN34_INTERNAL_fe00181b_4_k_cu_171fadf54cuda3std6ranges3__45__cpo8distanceE - _ZN34_INTERNAL_fe00181b_4_k_cu_171fadf54cuda3std3__47nulloptE)
_ZN34_INTERNAL_fe00181b_4_k_cu_171fadf54cuda3std3__47nulloptE:
	.zero		1
	.type		_ZN34_INTERNAL_fe00181b_4_k_cu_171fadf54cuda3std6ranges3__45__cpo8distanceE,@object
	.size		_ZN34_INTERNAL_fe00181b_4_k_cu_171fadf54cuda3std6ranges3__45__cpo8distanceE,(_ZN34_INTERNAL_fe00181b_4_k_cu_171fadf56thrust24THRUST_300001_SM_1000_NS12placeholders2_4E - _ZN34_INTERNAL_fe00181b_4_k_cu_171fadf54cuda3std6ranges3__45__cpo8distanceE)
_ZN34_INTERNAL_fe00181b_4_k_cu_171fadf54cuda3std6ranges3__45__cpo8distanceE:
	.zero		1
	.type		_ZN34_INTERNAL_fe00181b_4_k_cu_171fadf56thrust24THRUST_300001_SM_1000_NS12placeholders2_4E,@object
	.size		_ZN34_INTERNAL_fe00181b_4_k_cu_171fadf56thrust24THRUST_300001_SM_1000_NS12placeholders2_4E,(_ZN34_INTERNAL_fe00181b_4_k_cu_171fadf54cuda3std3__45__cpo6rbeginE - _ZN34_INTERNAL_fe00181b_4_k_cu_171fadf56thrust24THRUST_300001_SM_1000_NS12placeholders2_4E)
_ZN34_INTERNAL_fe00181b_4_k_cu_171fadf56thrust24THRUST_300001_SM_1000_NS12placeholders2_4E:
	.zero		1
	.type		_ZN34_INTERNAL_fe00181b_4_k_cu_171fadf54cuda3std3__45__cpo6rbeginE,@object
	.size		_ZN34_INTERNAL_fe00181b_4_k_cu_171fadf54cuda3std3__45__cpo6rbeginE,(_ZN34_INTERNAL_fe00181b_4_k_cu_171fadf54cuda3std6ranges3__45__cpo7advanceE - _ZN34_INTERNAL_fe00181b_4_k_cu_171fadf54cuda3std3__45__cpo6rbeginE)
_ZN34_INTERNAL_fe00181b_4_k_cu_171fadf54cuda3std3__45__cpo6rbeginE:
	.zero		1
	.type		_ZN34_INTERNAL_fe00181b_4_k_cu_171fadf54cuda3std6ranges3__45__cpo7advanceE,@object
	.size		_ZN34_INTERNAL_fe00181b_4_k_cu_171fadf54cuda3std6ranges3__45__cpo7advanceE,(_ZN34_INTERNAL_fe00181b_4_k_cu_171fadf56thrust24THRUST_300001_SM_1000_NS12placeholders3_10E - _ZN34_INTERNAL_fe00181b_4_k_cu_171fadf54cuda3std6ranges3__45__cpo7advanceE)
_ZN34_INTERNAL_fe00181b_4_k_cu_171fadf54cuda3std6ranges3__45__cpo7advanceE:
	.zero		1
	.type		_ZN34_INTERNAL_fe00181b_4_k_cu_171fadf56thrust24THRUST_300001_SM_1000_NS12placeholders3_10E,@object
	.size		_ZN34_INTERNAL_fe00181b_4_k_cu_171fadf56thrust24THRUST_300001_SM_1000_NS12placeholders3_10E,(_ZN34_INTERNAL_fe00181b_4_k_cu_171fadf54cuda3std3__48in_placeE - _ZN34_INTERNAL_fe00181b_4_k_cu_171fadf56thrust24THRUST_300001_SM_1000_NS12placeholders3_10E)
_ZN34_INTERNAL_fe00181b_4_k_cu_171fadf56thrust24THRUST_300001_SM_1000_NS12placeholders3_10E:
	.zero		1
	.type		_ZN34_INTERNAL_fe00181b_4_k_cu_171fadf54cuda3std3__48in_placeE,@object
	.size		_ZN34_INTERNAL_fe00181b_4_k_cu_171fadf54cuda3std3__48in_placeE,(_ZN34_INTERNAL_fe00181b_4_k_cu_171fadf54cuda3std6ranges3__45__cpo4sizeE - _ZN34_INTERNAL_fe00181b_4_k_cu_171fadf54cuda3std3__48in_placeE)
_ZN34_INTERNAL_fe00181b_4_k_cu_171fadf54cuda3std3__48in_placeE:
	.zero		1
	.type		_ZN34_INTERNAL_fe00181b_4_k_cu_171fadf54cuda3std6ranges3__45__cpo4sizeE,@object
	.size		_ZN34_INTERNAL_fe00181b_4_k_cu_171fadf54cuda3std6ranges3__45__cpo4sizeE,(_ZN34_INTERNAL_fe00181b_4_k_cu_171fadf56thrust24THRUST_300001_SM_1000_NS12placeholders2_2E - _ZN34_INTERNAL_fe00181b_4_k_cu_171fadf54cuda3std6ranges3__45__cpo4sizeE)
_ZN34_INTERNAL_fe00181b_4_k_cu_171fadf54cuda3std6ranges3__45__cpo4sizeE:
	.zero		1
	.type		_ZN34_INTERNAL_fe00181b_4_k_cu_171fadf56thrust24THRUST_300001_SM_1000_NS12placeholders2_2E,@object
	.size		_ZN34_INTERNAL_fe00181b_4_k_cu_171fadf56thrust24THRUST_300001_SM_1000_NS12placeholders2_2E,(_ZN34_INTERNAL_fe00181b_4_k_cu_171fadf54cuda3std3__45__cpo6cbeginE - _ZN34_INTERNAL_fe00181b_4_k_cu_171fadf56thrust24THRUST_300001_SM_1000_NS12placeholders2_2E)
_ZN34_INTERNAL_fe00181b_4_k_cu_171fadf56thrust24THRUST_300001_SM_1000_NS12placeholders2_2E:
	.zero		1
	.type		_ZN34_INTERNAL_fe00181b_4_k_cu_171fadf54cuda3std3__45__cpo6cbeginE,@object
	.size		_ZN34_INTERNAL_fe00181b_4_k_cu_171fadf54cuda3std3__45__cpo6cbeginE,(_ZN34_INTERNAL_fe00181b_4_k_cu_171fadf54cuda3std6ranges3__45__cpo6cbeginE - _ZN34_INTERNAL_fe00181b_4_k_cu_171fadf54cuda3std3__45__cpo6cbeginE)
_ZN34_INTERNAL_fe00181b_4_k_cu_171fadf54cuda3std3__45__cpo6cbeginE:
	.zero		1
	.type		_ZN34_INTERNAL_fe00181b_4_k_cu_171fadf54cuda3std6ranges3__45__cpo6cbeginE,@object
	.size		_ZN34_INTERNAL_fe00181b_4_k_cu_171fadf54cuda3std6ranges3__45__cpo6cbeginE,(_ZN34_INTERNAL_fe00181b_4_k_cu_171fadf56thrust24THRUST_300001_SM_1000_NS12placeholders2_6E - _ZN34_INTERNAL_fe00181b_4_k_cu_171fadf54cuda3std6ranges3__45__cpo6cbeginE)
_ZN34_INTERNAL_fe00181b_4_k_cu_171fadf54cuda3std6ranges3__45__cpo6cbeginE:
	.zero		1
	.type		_ZN34_INTERNAL_fe00181b_4_k_cu_171fadf56thrust24THRUST_300001_SM_1000_NS12placeholders2_6E,@object
	.size		_ZN34_INTERNAL_fe00181b_4_k_cu_171fadf56thrust24THRUST_300001_SM_1000_NS12placeholders2_6E,(_ZN34_INTERNAL_fe00181b_4_k_cu_171fadf54cuda3std3__45__cpo7crbeginE - _ZN34_INTERNAL_fe00181b_4_k_cu_171fadf56thrust24THRUST_300001_SM_1000_NS12placeholders2_6E)
_ZN34_INTERNAL_fe00181b_4_k_cu_171fadf56thrust24THRUST_300001_SM_1000_NS12placeholders2_6E:
	.zero		1
	.type		_ZN34_INTERNAL_fe00181b_4_k_cu_171fadf54cuda3std3__45__cpo7crbeginE,@object
	.size		_ZN34_INTERNAL_fe00181b_4_k_cu_171fadf54cuda3std3__45__cpo7crbeginE,(_ZN34_INTERNAL_fe00181b_4_k_cu_171fadf54cuda3std6ranges3__45__cpo4nextE - _ZN34_INTERNAL_fe00181b_4_k_cu_171fadf54cuda3std3__45__cpo7crbeginE)
_ZN34_INTERNAL_fe00181b_4_k_cu_171fadf54cuda3std3__45__cpo7crbeginE:
	.zero		1
	.type		_ZN34_INTERNAL_fe00181b_4_k_cu_171fadf54cuda3std6ranges3__45__cpo4nextE,@object
	.size		_ZN34_INTERNAL_fe00181b_4_k_cu_171fadf54cuda3std6ranges3__45__cpo4nextE,(_ZN34_INTERNAL_fe00181b_4_k_cu_171fadf54cuda3std6ranges3__45__cpo4swapE - _ZN34_INTERNAL_fe00181b_4_k_cu_171fadf54cuda3std6ranges3__45__cpo4nextE)
_ZN34_INTERNAL_fe00181b_4_k_cu_171fadf54cuda3std6ranges3__45__cpo4nextE:
	.zero		1
	.type		_ZN34_INTERNAL_fe00181b_4_k_cu_171fadf54cuda3std6ranges3__45__cpo4swapE,@object
	.size		_ZN34_INTERNAL_fe00181b_4_k_cu_171fadf54cuda3std6ranges3__45__cpo4swapE,(_ZN34_INTERNAL_fe00181b_4_k_cu_171fadf56thrust24THRUST_300001_SM_1000_NS8cuda_cub10par_nosyncE - _ZN34_INTERNAL_fe00181b_4_k_cu_171fadf54cuda3std6ranges3__45__cpo4swapE)
_ZN34_INTERNAL_fe00181b_4_k_cu_171fadf54cuda3std6ranges3__45__cpo4swapE:
	.zero		1
	.type		_ZN34_INTERNAL_fe00181b_4_k_cu_171fadf56thrust24THRUST_300001_SM_1000_NS8cuda_cub10par_nosyncE,@object
	.size		_ZN34_INTERNAL_fe00181b_4_k_cu_171fadf56thrust24THRUST_300001_SM_1000_NS8cuda_cub10par_nosyncE,(_ZN34_INTERNAL_fe00181b_4_k_cu_171fadf56thrust24THRUST_300001_SM_1000_NS3seqE - _ZN34_INTERNAL_fe00181b_4_k_cu_171fadf56thrust24THRUST_300001_SM_1000_NS8cuda_cub10par_nosyncE)
_ZN34_INTERNAL_fe00181b_4_k_cu_171fadf56thrust24THRUST_300001_SM_1000_NS8cuda_cub10par_nosyncE:
	.zero		1
	.type		_ZN34_INTERNAL_fe00181b_4_k_cu_171fadf56thrust24THRUST_300001_SM_1000_NS3seqE,@object
	.size		_ZN34_INTERNAL_fe00181b_4_k_cu_171fadf56thrust24THRUST_300001_SM_1000_NS3seqE,(_ZN34_INTERNAL_fe00181b_4_k_cu_171fadf54cuda3std3__420unreachable_sentinelE - _ZN34_INTERNAL_fe00181b_4_k_cu_171fadf56thrust24THRUST_300001_SM_1000_NS3seqE)
_ZN34_INTERNAL_fe00181b_4_k_cu_171fadf56thrust24THRUST_300001_SM_1000_NS3seqE:
	.zero		1
	.type		_ZN34_INTERNAL_fe00181b_4_k_cu_171fadf54cuda3std3__420unreachable_sentinelE,@object
	.size		_ZN34_INTERNAL_fe00181b_4_k_cu_171fadf54cuda3std3__420unreachable_sentinelE,(_ZN34_INTERNAL_fe00181b_4_k_cu_171fadf54cuda3std6ranges3__45__cpo5ssizeE - _ZN34_INTERNAL_fe00181b_4_k_cu_171fadf54cuda3std3__420unreachable_sentinelE)
_ZN34_INTERNAL_fe00181b_4_k_cu_171fadf54cuda3std3__420unreachable_sentinelE:
	.zero		1
	.type		_ZN34_INTERNAL_fe00181b_4_k_cu_171fadf54cuda3std6ranges3__45__cpo5ssizeE,@object
	.size		_ZN34_INTERNAL_fe00181b_4_k_cu_171fadf54cuda3std6ranges3__45__cpo5ssizeE,(_ZN34_INTERNAL_fe00181b_4_k_cu_171fadf56thrust24THRUST_300001_SM_1000_NS12placeholders2_3E - _ZN34_INTERNAL_fe00181b_4_k_cu_171fadf54cuda3std6ranges3__45__cpo5ssizeE)
_ZN34_INTERNAL_fe00181b_4_k_cu_171fadf54cuda3std6ranges3__45__cpo5ssizeE:
	.zero		1
	.type		_ZN34_INTERNAL_fe00181b_4_k_cu_171fadf56thrust24THRUST_300001_SM_1000_NS12placeholders2_3E,@object
	.size		_ZN34_INTERNAL_fe00181b_4_k_cu_171fadf56thrust24THRUST_300001_SM_1000_NS12placeholders2_3E,(_ZN34_INTERNAL_fe00181b_4_k_cu_171fadf54cuda3std3__45__cpo4cendE - _ZN34_INTERNAL_fe00181b_4_k_cu_171fadf56thrust24THRUST_300001_SM_1000_NS12placeholders2_3E)
_ZN34_INTERNAL_fe00181b_4_k_cu_171fadf56thrust24THRUST_300001_SM_1000_NS12placeholders2_3E:
	.zero		1
	.type		_ZN34_INTERNAL_fe00181b_4_k_cu_171fadf54cuda3std3__45__cpo4cendE,@object
	.size		_ZN34_INTERNAL_fe00181b_4_k_cu_171fadf54cuda3std3__45__cpo4cendE,(_ZN34_INTERNAL_fe00181b_4_k_cu_171fadf54cuda3std6ranges3__45__cpo4cendE - _ZN34_INTERNAL_fe00181b_4_k_cu_171fadf54cuda3std3__45__cpo4cendE)
_ZN34_INTERNAL_fe00181b_4_k_cu_171fadf54cuda3std3__45__cpo4cendE:
	.zero		1
	.type		_ZN34_INTERNAL_fe00181b_4_k_cu_171fadf54cuda3std6ranges3__45__cpo4cendE,@object
	.size		_ZN34_INTERNAL_fe00181b_4_k_cu_171fadf54cuda3std6ranges3__45__cpo4cendE,(_ZN34_INTERNAL_fe00181b_4_k_cu_171fadf56thrust24THRUST_300001_SM_1000_NS12placeholders2_7E - _ZN34_INTERNAL_fe00181b_4_k_cu_171fadf54cuda3std6ranges3__45__cpo4cendE)
_ZN34_INTERNAL_fe00181b_4_k_cu_171fadf54cuda3std6ranges3__45__cpo4cendE:
	.zero		1
	.type		_ZN34_INTERNAL_fe00181b_4_k_cu_171fadf56thrust24THRUST_300001_SM_1000_NS12placeholders2_7E,@object
	.size		_ZN34_INTERNAL_fe00181b_4_k_cu_171fadf56thrust24THRUST_300001_SM_1000_NS12placeholders2_7E,(_ZN34_INTERNAL_fe00181b_4_k_cu_171fadf54cuda3std3__45__cpo5crendE - _ZN34_INTERNAL_fe00181b_4_k_cu_171fadf56thrust24THRUST_300001_SM_1000_NS12placeholders2_7E)
_ZN34_INTERNAL_fe00181b_4_k_cu_171fadf56thrust24THRUST_300001_SM_1000_NS12placeholders2_7E:
	.zero		1
	.type		_ZN34_INTERNAL_fe00181b_4_k_cu_171fadf54cuda3std3__45__cpo5crendE,@object
	.size		_ZN34_INTERNAL_fe00181b_4_k_cu_171fadf54cuda3std3__45__cpo5crendE,(_ZN34_INTERNAL_fe00181b_4_k_cu_171fadf54cuda3std6ranges3__45__cpo4prevE - _ZN34_INTERNAL_fe00181b_4_k_cu_171fadf54cuda3std3__45__cpo5crendE)
_ZN34_INTERNAL_fe00181b_4_k_cu_171fadf54cuda3std3__45__cpo5crendE:
	.zero		1
	.type		_ZN34_INTERNAL_fe00181b_4_k_cu_171fadf54cuda3std6ranges3__45__cpo4prevE,@object
	.size		_ZN34_INTERNAL_fe00181b_4_k_cu_171fadf54cuda3std6ranges3__45__cpo4prevE,(_ZN34_INTERNAL_fe00181b_4_k_cu_171fadf54cuda3std6ranges3__45__cpo9iter_moveE - _ZN34_INTERNAL_fe00181b_4_k_cu_171fadf54cuda3std6ranges3__45__cpo4prevE)
_ZN34_INTERNAL_fe00181b_4_k_cu_171fadf54cuda3std6ranges3__45__cpo4prevE:
	.zero		1
	.type		_ZN34_INTERNAL_fe00181b_4_k_cu_171fadf54cuda3std6ranges3__45__cpo9iter_moveE,@object
	.size		_ZN34_INTERNAL_fe00181b_4_k_cu_171fadf54cuda3std6ranges3__45__cpo9iter_moveE,(_ZN34_INTERNAL_fe00181b_4_k_cu_171fadf56thrust24THRUST_300001_SM_1000_NS6system6detail10sequential3seqE - _ZN34_INTERNAL_fe00181b_4_k_cu_171fadf54cuda3std6ranges3__45__cpo9iter_moveE)
_ZN34_INTERNAL_fe00181b_4_k_cu_171fadf54cuda3std6ranges3__45__cpo9iter_moveE:
	.zero		1
	.type		_ZN34_INTERNAL_fe00181b_4_k_cu_171fadf56thrust24THRUST_300001_SM_1000_NS6system6detail10sequential3seqE,@object
	.size		_ZN34_INTERNAL_fe00181b_4_k_cu_171fadf56thrust24THRUST_300001_SM_1000_NS6system6detail10sequential3seqE,(_ZN34_INTERNAL_fe00181b_4_k_cu_171fadf56thrust24THRUST_300001_SM_1000_NS12placeholders2_9E - _ZN34_INTERNAL_fe00181b_4_k_cu_171fadf56thrust24THRUST_300001_SM_1000_NS6system6detail10sequential3seqE)
_ZN34_INTERNAL_fe00181b_4_k_cu_171fadf56thrust24THRUST_300001_SM_1000_NS6system6detail10sequential3seqE:
	.zero		1
	.type		_ZN34_INTERNAL_fe00181b_4_k_cu_171fadf56thrust24THRUST_300001_SM_1000_NS12placeholders2_9E,@object
	.size		_ZN34_INTERNAL_fe00181b_4_k_cu_171fadf56thrust24THRUST_300001_SM_1000_NS12placeholders2_9E,(_ZN34_INTERNAL_fe00181b_4_k_cu_171fadf54cuda3std3__419piecewise_constructE - _ZN34_INTERNAL_fe00181b_4_k_cu_171fadf56thrust24THRUST_300001_SM_1000_NS12placeholders2_9E)
_ZN34_INTERNAL_fe00181b_4_k_cu_171fadf56thrust24THRUST_300001_SM_1000_NS12placeholders2_9E:
	.zero		1
	.type		_ZN34_INTERNAL_fe00181b_4_k_cu_171fadf54cuda3std3__419piecewise_constructE,@object
	.size		_ZN34_INTERNAL_fe00181b_4_k_cu_171fadf54cuda3std3__419piecewise_constructE,(_ZN34_INTERNAL_fe00181b_4_k_cu_171fadf54cuda3std6ranges3__45__cpo5cdataE - _ZN34_INTERNAL_fe00181b_4_k_cu_171fadf54cuda3std3__419piecewise_constructE)
_ZN34_INTERNAL_fe00181b_4_k_cu_171fadf54cuda3std3__419piecewise_constructE:
	.zero		1
	.type		_ZN34_INTERNAL_fe00181b_4_k_cu_171fadf54cuda3std6ranges3__45__cpo5cdataE,@object
	.size		_ZN34_INTERNAL_fe00181b_4_k_cu_171fadf54cuda3std6ranges3__45__cpo5cdataE,(_ZN34_INTERNAL_fe00181b_4_k_cu_171fadf56thrust24THRUST_300001_SM_1000_NS12placeholders2_1E - _ZN34_INTERNAL_fe00181b_4_k_cu_171fadf54cuda3std6ranges3__45__cpo5cdataE)
_ZN34_INTERNAL_fe00181b_4_k_cu_171fadf54cuda3std6ranges3__45__cpo5cdataE:
	.zero		1
	.type		_ZN34_INTERNAL_fe00181b_4_k_cu_171fadf56thrust24THRUST_300001_SM_1000_NS12placeholders2_1E,@object
	.size		_ZN34_INTERNAL_fe00181b_4_k_cu_171fadf56thrust24THRUST_300001_SM_1000_NS12placeholders2_1E,(_ZN34_INTERNAL_fe00181b_4_k_cu_171fadf54cuda3std3__45__cpo3endE - _ZN34_INTERNAL_fe00181b_4_k_cu_171fadf56thrust24THRUST_300001_SM_1000_NS12placeholders2_1E)
_ZN34_INTERNAL_fe00181b_4_k_cu_171fadf56thrust24THRUST_300001_SM_1000_NS12placeholders2_1E:
	.zero		1
	.type		_ZN34_INTERNAL_fe00181b_4_k_cu_171fadf54cuda3std3__45__cpo3endE,@object
	.size		_ZN34_INTERNAL_fe00181b_4_k_cu_171fadf54cuda3std3__45__cpo3endE,(_ZN34_INTERNAL_fe00181b_4_k_cu_171fadf54cuda3std6ranges3__45__cpo3endE - _ZN34_INTERNAL_fe00181b_4_k_cu_171fadf54cuda3std3__45__cpo3endE)
_ZN34_INTERNAL_fe00181b_4_k_cu_171fadf54cuda3std3__45__cpo3endE:
	.zero		1
	.type		_ZN34_INTERNAL_fe00181b_4_k_cu_171fadf54cuda3std6ranges3__45__cpo3endE,@object
	.size		_ZN34_INTERNAL_fe00181b_4_k_cu_171fadf54cuda3std6ranges3__45__cpo3endE,(_ZN34_INTERNAL_fe00181b_4_k_cu_171fadf56thrust24THRUST_300001_SM_1000_NS12placeholders2_5E - _ZN34_INTERNAL_fe00181b_4_k_cu_171fadf54cuda3std6ranges3__45__cpo3endE)
_ZN34_INTERNAL_fe00181b_4_k_cu_171fadf54cuda3std6ranges3__45__cpo3endE:
	.zero		1
	.type		_ZN34_INTERNAL_fe00181b_4_k_cu_171fadf56thrust24THRUST_300001_SM_1000_NS12placeholders2_5E,@object
	.size		_ZN34_INTERNAL_fe00181b_4_k_cu_171fadf56thrust24THRUST_300001_SM_1000_NS12placeholders2_5E,(_ZN34_INTERNAL_fe00181b_4_k_cu_171fadf54cuda3std3__45__cpo4rendE - _ZN34_INTERNAL_fe00181b_4_k_cu_171fadf56thrust24THRUST_300001_SM_1000_NS12placeholders2_5E)
_ZN34_INTERNAL_fe00181b_4_k_cu_171fadf56thrust24THRUST_300001_SM_1000_NS12placeholders2_5E:
	.zero		1
	.type		_ZN34_INTERNAL_fe00181b_4_k_cu_171fadf54cuda3std3__45__cpo4rendE,@object
	.size		_ZN34_INTERNAL_fe00181b_4_k_cu_171fadf54cuda3std3__45__cpo4rendE,(_ZN34_INTERNAL_fe00181b_4_k_cu_171fadf54cuda3std6ranges3__45__cpo9iter_swapE - _ZN34_INTERNAL_fe00181b_4_k_cu_171fadf54cuda3std3__45__cpo4rendE)
_ZN34_INTERNAL_fe00181b_4_k_cu_171fadf54cuda3std3__45__cpo4rendE:
	.zero		1
	.type		_ZN34_INTERNAL_fe00181b_4_k_cu_171fadf54cuda3std6ranges3__45__cpo9iter_swapE,@object
	.size		_ZN34_INTERNAL_fe00181b_4_k_cu_171fadf54cuda3std6ranges3__45__cpo9iter_swapE,(_ZN34_INTERNAL_fe00181b_4_k_cu_171fadf54cuda3std3__48unexpectE - _ZN34_INTERNAL_fe00181b_4_k_cu_171fadf54cuda3std6ranges3__45__cpo9iter_swapE)
_ZN34_INTERNAL_fe00181b_4_k_cu_171fadf54cuda3std6ranges3__45__cpo9iter_swapE:
	.zero		1
	.type		_ZN34_INTERNAL_fe00181b_4_k_cu_171fadf54cuda3std3__48unexpectE,@object
	.size		_ZN34_INTERNAL_fe00181b_4_k_cu_171fadf54cuda3std3__48unexpectE,(_ZN34_INTERNAL_fe00181b_4_k_cu_171fadf56thrust24THRUST_300001_SM_1000_NS8cuda_cub3parE - _ZN34_INTERNAL_fe00181b_4_k_cu_171fadf54cuda3std3__48unexpectE)
_ZN34_INTERNAL_fe00181b_4_k_cu_171fadf54cuda3std3__48unexpectE:
	.zero		1
	.type		_ZN34_INTERNAL_fe00181b_4_k_cu_171fadf56thrust24THRUST_300001_SM_1000_NS8cuda_cub3parE,@object
	.size		_ZN34_INTERNAL_fe00181b_4_k_cu_171fadf56thrust24THRUST_300001_SM_1000_NS8cuda_cub3parE,(.L_29 - _ZN34_INTERNAL_fe00181b_4_k_cu_171fadf56thrust24THRUST_300001_SM_1000_NS8cuda_cub3parE)
_ZN34_INTERNAL_fe00181b_4_k_cu_171fadf56thrust24THRUST_300001_SM_1000_NS8cuda_cub3parE:
	.zero		1
.L_29:


//--------------------- .nv.constant0._ZN3cub18CUB_300001_SM_10006detail11EmptyKernelIvEEvv --------------------------
	.section	.nv.constant0._ZN3cub18CUB_300001_SM_10006detail11EmptyKernelIvEEvv,"a",@progbits
	.sectionflags	@""
	.align	4
.nv.constant0._ZN3cub18CUB_300001_SM_10006detail11EmptyKernelIvEEvv:
	.zero		896


//--------------------- .nv.constant0._Z6lqsortPiii --------------------------
	.section	.nv.constant0._Z6lqsortPiii,"a",@progbits
	.sectionflags	@""
	.align	4
.nv.constant0._Z6lqsortPiii:
	.zero		912


//--------------------- SYMBOLS --------------------------

	.type		.nv.reservedSmem.offset0,@object
	.size		.nv.reservedSmem.offset0,0x4
